//
// Generated by NVIDIA NVVM Compiler
//
// Compiler Build ID: CL-36424714
// Cuda compilation tools, release 13.0, V13.0.88
// Based on NVVM 20.0.0
//

.version 9.0
.target sm_100
.address_size 64

	// .globl	_Z7dkernelPlS_S_iii
.extern .shared .align 16 .b8 fil_cpy[];

.visible .entry _Z7dkernelPlS_S_iii(
	.param .u64 .ptr .align 1 _Z7dkernelPlS_S_iii_param_0,
	.param .u64 .ptr .align 1 _Z7dkernelPlS_S_iii_param_1,
	.param .u64 .ptr .align 1 _Z7dkernelPlS_S_iii_param_2,
	.param .u32 _Z7dkernelPlS_S_iii_param_3,
	.param .u32 _Z7dkernelPlS_S_iii_param_4,
	.param .u32 _Z7dkernelPlS_S_iii_param_5
)
{
	.reg .pred 	%p<50>;
	.reg .b32 	%r<83>;
	.reg .b64 	%rd<60>;

	ld.param.u64 	%rd7, [_Z7dkernelPlS_S_iii_param_0];
	ld.param.u64 	%rd6, [_Z7dkernelPlS_S_iii_param_1];
	ld.param.u64 	%rd8, [_Z7dkernelPlS_S_iii_param_2];
	ld.param.u32 	%r37, [_Z7dkernelPlS_S_iii_param_3];
	ld.param.u32 	%r38, [_Z7dkernelPlS_S_iii_param_4];
	ld.param.u32 	%r39, [_Z7dkernelPlS_S_iii_param_5];
	cvta.to.global.u64 	%rd1, %rd8;
	cvta.to.global.u64 	%rd2, %rd7;
	mov.u32 	%r1, %ctaid.x;
	mov.u32 	%r2, %tid.x;
	setp.ne.s32 	%p1, %r2, 0;
	setp.eq.s32 	%p2, %r39, 0;
	or.pred  	%p3, %p1, %p2;
	@%p3 bra 	$L__BB0_6;
	mul.lo.s32 	%r41, %r39, %r39;
	max.u32 	%r3, %r41, 1;
	setp.lt.u32 	%p4, %r41, 4;
	mov.b32 	%r77, 0;
	@%p4 bra 	$L__BB0_4;
	and.b32  	%r77, %r3, -4;
	mov.b32 	%r76, 0;
$L__BB0_3:
	mul.wide.u32 	%rd9, %r76, 8;
	add.s64 	%rd10, %rd1, %rd9;
	ld.global.u64 	%rd11, [%rd10];
	shl.b32 	%r43, %r76, 3;
	mov.u32 	%r44, fil_cpy;
	add.s32 	%r45, %r44, %r43;
	ld.global.u64 	%rd12, [%rd10+8];
	st.shared.v2.u64 	[%r45], {%rd11, %rd12};
	ld.global.u64 	%rd13, [%rd10+16];
	ld.global.u64 	%rd14, [%rd10+24];
	st.shared.v2.u64 	[%r45+16], {%rd13, %rd14};
	add.s32 	%r76, %r76, 4;
	setp.ne.s32 	%p5, %r76, %r77;
	@%p5 bra 	$L__BB0_3;
$L__BB0_4:
	and.b32  	%r46, %r3, 1;
	setp.eq.b32 	%p6, %r46, 1;
	not.pred 	%p7, %p6;
	@%p7 bra 	$L__BB0_6;
	mul.wide.u32 	%rd15, %r77, 8;
	add.s64 	%rd16, %rd1, %rd15;
	ld.global.u64 	%rd17, [%rd16];
	shl.b32 	%r47, %r77, 3;
	mov.u32 	%r48, fil_cpy;
	add.s32 	%r49, %r48, %r47;
	st.shared.u64 	[%r49], %rd17;
$L__BB0_6:
	bar.sync 	0;
	shr.u32 	%r50, %r39, 31;
	add.s32 	%r51, %r39, %r50;
	shr.s32 	%r52, %r51, 1;
	neg.s32 	%r8, %r52;
	sub.s32 	%r78, %r1, %r52;
	setp.lt.s32 	%p8, %r39, 1;
	@%p8 bra 	$L__BB0_29;
	add.s32 	%r10, %r8, %r2;
	add.s32 	%r11, %r10, %r39;
	shr.u32 	%r53, %r39, 1;
	sub.s32 	%r12, %r53, %r1;
	sub.s32 	%r13, %r53, %r2;
	mad.lo.s32 	%r54, %r38, %r1, %r2;
	cvta.to.global.u64 	%rd18, %rd6;
	mul.wide.s32 	%rd19, %r54, 8;
	add.s64 	%rd3, %rd18, %rd19;
	add.s32 	%r14, %r10, 1;
	max.s32 	%r55, %r11, %r14;
	sub.s32 	%r56, %r55, %r10;
	and.b32  	%r15, %r56, 3;
	add.s32 	%r16, %r10, 2;
	add.s32 	%r17, %r10, 3;
	sub.s32 	%r57, %r2, %r55;
	add.s32 	%r18, %r57, %r8;
	add.s32 	%r19, %r78, %r39;
	cvt.s64.s32 	%rd27, %r10;
$L__BB0_8:
	setp.eq.s32 	%p9, %r15, 0;
	mul.lo.s32 	%r21, %r78, %r38;
	add.s32 	%r58, %r12, %r78;
	mul.lo.s32 	%r22, %r58, %r39;
	mov.u32 	%r79, %r10;
	@%p9 bra 	$L__BB0_17;
	setp.ge.s32 	%p10, %r78, %r37;
	setp.ge.s32 	%p11, %r10, %r38;
	or.b32  	%r59, %r10, %r78;
	setp.lt.s32 	%p12, %r59, 0;
	or.pred  	%p13, %p11, %p10;
	add.s32 	%r60, %r13, %r22;
	add.s32 	%r61, %r60, %r10;
	shl.b32 	%r62, %r61, 3;
	mov.u32 	%r63, fil_cpy;
	add.s32 	%r23, %r63, %r62;
	or.pred  	%p14, %p13, %p12;
	@%p14 bra 	$L__BB0_11;
	add.s32 	%r64, %r10, %r21;
	mul.wide.s32 	%rd20, %r64, 8;
	add.s64 	%rd21, %rd2, %rd20;
	ld.global.u64 	%rd22, [%rd21];
	ld.shared.u64 	%rd23, [%r23];
	ld.global.u64 	%rd24, [%rd3];
	mad.lo.s64 	%rd25, %rd23, %rd22, %rd24;
	st.global.u64 	[%rd3], %rd25;
$L__BB0_11:
	setp.eq.s32 	%p15, %r15, 1;
	mov.u32 	%r79, %r14;
	@%p15 bra 	$L__BB0_17;
	setp.ge.s32 	%p16, %r78, %r37;
	setp.ge.s32 	%p17, %r14, %r38;
	or.b32  	%r65, %r14, %r78;
	setp.lt.s32 	%p18, %r65, 0;
	or.pred  	%p19, %p17, %p16;
	cvt.s64.s32 	%rd26, %r21;
	add.s64 	%rd28, %rd27, %rd26;
	shl.b64 	%rd29, %rd28, 3;
	add.s64 	%rd4, %rd2, %rd29;
	or.pred  	%p20, %p19, %p18;
	@%p20 bra 	$L__BB0_14;
	ld.global.u64 	%rd30, [%rd4+8];
	ld.shared.u64 	%rd31, [%r23+8];
	ld.global.u64 	%rd32, [%rd3];
	mad.lo.s64 	%rd33, %rd31, %rd30, %rd32;
	st.global.u64 	[%rd3], %rd33;
$L__BB0_14:
	setp.eq.s32 	%p21, %r15, 2;
	mov.u32 	%r79, %r16;
	@%p21 bra 	$L__BB0_17;
	setp.ge.s32 	%p22, %r78, %r37;
	setp.ge.s32 	%p23, %r16, %r38;
	or.b32  	%r66, %r16, %r78;
	setp.lt.s32 	%p24, %r66, 0;
	or.pred  	%p25, %p23, %p22;
	or.pred  	%p26, %p25, %p24;
	mov.u32 	%r79, %r17;
	@%p26 bra 	$L__BB0_17;
	ld.global.u64 	%rd34, [%rd4+16];
	ld.shared.u64 	%rd35, [%r23+16];
	ld.global.u64 	%rd36, [%rd3];
	mad.lo.s64 	%rd37, %rd35, %rd34, %rd36;
	st.global.u64 	[%rd3], %rd37;
	mov.u32 	%r79, %r17;
$L__BB0_17:
	setp.gt.u32 	%p27, %r18, -4;
	@%p27 bra 	$L__BB0_28;
	add.s32 	%r81, %r79, %r21;
	add.s32 	%r67, %r13, %r79;
	add.s32 	%r68, %r67, %r22;
	shl.b32 	%r69, %r68, 3;
	mov.u32 	%r70, fil_cpy;
	add.s32 	%r71, %r70, %r69;
	add.s32 	%r80, %r71, 16;
	cvt.s64.s32 	%rd44, %r21;
$L__BB0_19:
	setp.ge.s32 	%p28, %r78, %r37;
	or.b32  	%r72, %r79, %r78;
	setp.lt.s32 	%p29, %r72, 0;
	setp.ge.s32 	%p30, %r79, %r38;
	or.pred  	%p31, %p30, %p28;
	or.pred  	%p32, %p31, %p29;
	@%p32 bra 	$L__BB0_21;
	mul.wide.s32 	%rd38, %r81, 8;
	add.s64 	%rd39, %rd2, %rd38;
	ld.global.u64 	%rd40, [%rd39];
	ld.shared.u64 	%rd41, [%r80+-16];
	ld.global.u64 	%rd42, [%rd3];
	mad.lo.s64 	%rd43, %rd41, %rd40, %rd42;
	st.global.u64 	[%rd3], %rd43;
$L__BB0_21:
	add.s32 	%r30, %r79, 1;
	or.b32  	%r73, %r30, %r78;
	setp.lt.s32 	%p34, %r73, 0;
	setp.ge.s32 	%p35, %r30, %r38;
	or.pred  	%p36, %p35, %p28;
	cvt.s64.s32 	%rd45, %r79;
	add.s64 	%rd46, %rd45, %rd44;
	shl.b64 	%rd47, %rd46, 3;
	add.s64 	%rd5, %rd2, %rd47;
	or.pred  	%p37, %p36, %p34;
	@%p37 bra 	$L__BB0_23;
	ld.global.u64 	%rd48, [%rd5+8];
	ld.shared.u64 	%rd49, [%r80+-8];
	ld.global.u64 	%rd50, [%rd3];
	mad.lo.s64 	%rd51, %rd49, %rd48, %rd50;
	st.global.u64 	[%rd3], %rd51;
$L__BB0_23:
	add.s32 	%r31, %r30, 1;
	or.b32  	%r74, %r31, %r78;
	setp.lt.s32 	%p39, %r74, 0;
	setp.ge.s32 	%p40, %r31, %r38;
	or.pred  	%p41, %p40, %p28;
	or.pred  	%p42, %p41, %p39;
	@%p42 bra 	$L__BB0_25;
	ld.global.u64 	%rd52, [%rd5+16];
	ld.shared.u64 	%rd53, [%r80];
	ld.global.u64 	%rd54, [%rd3];
	mad.lo.s64 	%rd55, %rd53, %rd52, %rd54;
	st.global.u64 	[%rd3], %rd55;
$L__BB0_25:
	add.s32 	%r32, %r31, 1;
	or.b32  	%r75, %r32, %r78;
	setp.lt.s32 	%p44, %r75, 0;
	setp.ge.s32 	%p45, %r32, %r38;
	or.pred  	%p46, %p45, %p28;
	or.pred  	%p47, %p46, %p44;
	@%p47 bra 	$L__BB0_27;
	ld.global.u64 	%rd56, [%rd5+24];
	ld.shared.u64 	%rd57, [%r80+8];
	ld.global.u64 	%rd58, [%rd3];
	mad.lo.s64 	%rd59, %rd57, %rd56, %rd58;
	st.global.u64 	[%rd3], %rd59;
$L__BB0_27:
	add.s32 	%r81, %r81, 4;
	add.s32 	%r80, %r80, 32;
	add.s32 	%r79, %r32, 1;
	setp.lt.s32 	%p48, %r79, %r11;
	@%p48 bra 	$L__BB0_19;
$L__BB0_28:
	add.s32 	%r78, %r78, 1;
	setp.lt.s32 	%p49, %r78, %r19;
	@%p49 bra 	$L__BB0_8;
$L__BB0_29:
	ret;

}


// ===== COMPILED SASS (sm_100) =====

	.target	sm_100

	.elftype	@"ET_EXEC"


//--------------------- .note.nv.tkinfo           --------------------------
	.section	.note.nv.tkinfo,"",@"SHT_NOTE"
	.sectionflags	@"SHF_NOTE_NV_TKINFO"
	.tkinfo
        /*0018*/ 	.word	0x00000002
        /*0030*/ 	.string	""
        /*0030*/ 	.string	"ptxas"
        /*0030*/ 	.string	"Cuda compilation tools, release 13.0, V13.0.88"
        /*0030*/ 	.string	"Build cuda_13.0.r13.0/compiler.36424714_0"
        /*0030*/ 	.string	"-arch sm_100 -m 64 "



//--------------------- .note.nv.cuinfo           --------------------------
	.section	.note.nv.cuinfo,"",@"SHT_NOTE"
	.sectionflags	@"SHF_NOTE_NV_CUINFO"
        /*0018*/ 	.short	0x0002
        /*001a*/ 	.short	0x0064
        /*001c*/ 	.short	0x0082
	.zero		2


//--------------------- .nv.info                  --------------------------
	.section	.nv.info,"",@"SHT_CUDA_INFO"
	.align	4


	//----- nvinfo : EIATTR_REGCOUNT
	.align		4
        /*0000*/ 	.byte	0x04, 0x2f
        /*0002*/ 	.short	(.L_1 - .L_0)
	.align		4
.L_0:
        /*0004*/ 	.word	index@(_Z7dkernelPlS_S_iii)
        /*0008*/ 	.word	0x00000020


	//----- nvinfo : EIATTR_FRAME_SIZE
	.align		4
.L_1:
        /*000c*/ 	.byte	0x04, 0x11
        /*000e*/ 	.short	(.L_3 - .L_2)
	.align		4
.L_2:
        /*0010*/ 	.word	index@(_Z7dkernelPlS_S_iii)
        /*0014*/ 	.word	0x00000000


	//----- nvinfo : EIATTR_MIN_STACK_SIZE
	.align		4
.L_3:
        /*0018*/ 	.byte	0x04, 0x12
        /*001a*/ 	.short	(.L_5 - .L_4)
	.align		4
.L_4:
        /*001c*/ 	.word	index@(_Z7dkernelPlS_S_iii)
        /*0020*/ 	.word	0x00000000
.L_5:


//--------------------- .nv.compat                --------------------------
	.section	.nv.compat,"",@"SHT_CUDA_COMPAT_INFO"
	.align	4
        /*0000*/ 	.byte	0x02, 0x09, 0x00, 0x00, 0x02, 0x02, 0x01, 0x00, 0x02, 0x05, 0x05, 0x00, 0x03, 0x07, 0x01, 0x01
        /*0010*/ 	.byte	0x02, 0x03, 0x00, 0x00, 0x02, 0x06, 0x01, 0x00, 0x04, 0x0b, 0x08, 0x00, 0x09, 0x00, 0x00, 0x00
        /*0020*/ 	.byte	0x00, 0x00, 0x00, 0x00


//--------------------- .nv.info._Z7dkernelPlS_S_iii --------------------------
	.section	.nv.info._Z7dkernelPlS_S_iii,"",@"SHT_CUDA_INFO"
	.sectionflags	@""
	.align	4


	//----- nvinfo : EIATTR_CUDA_API_VERSION
	.align		4
        /*0000*/ 	.byte	0x04, 0x37
        /*0002*/ 	.short	(.L_7 - .L_6)
.L_6:
        /*0004*/ 	.word	0x00000082


	//----- nvinfo : EIATTR_KPARAM_INFO
	.align		4
.L_7:
        /*0008*/ 	.byte	0x04, 0x17
        /*000a*/ 	.short	(.L_9 - .L_8)
.L_8:
        /*000c*/ 	.word	0x00000000
        /*0010*/ 	.short	0x0005
        /*0012*/ 	.short	0x0020
        /*0014*/ 	.byte	0x00, 0xf0, 0x11, 0x00


	//----- nvinfo : EIATTR_KPARAM_INFO
	.align		4
.L_9:
        /*0018*/ 	.byte	0x04, 0x17
        /*001a*/ 	.short	(.L_11 - .L_10)
.L_10:
        /*001c*/ 	.word	0x00000000
        /*0020*/ 	.short	0x0004
        /*0022*/ 	.short	0x001c
        /*0024*/ 	.byte	0x00, 0xf0, 0x11, 0x00


	//----- nvinfo : EIATTR_KPARAM_INFO
	.align		4
.L_11:
        /*0028*/ 	.byte	0x04, 0x17
        /*002a*/ 	.short	(.L_13 - .L_12)
.L_12:
        /*002c*/ 	.word	0x00000000
        /*0030*/ 	.short	0x0003
        /*0032*/ 	.short	0x0018
        /*0034*/ 	.byte	0x00, 0xf0, 0x11, 0x00


	//----- nvinfo : EIATTR_KPARAM_INFO
	.align		4
.L_13:
        /*0038*/ 	.byte	0x04, 0x17
        /*003a*/ 	.short	(.L_15 - .L_14)
.L_14:
        /*003c*/ 	.word	0x00000000
        /*0040*/ 	.short	0x0002
        /*0042*/ 	.short	0x0010
        /*0044*/ 	.byte	0x00, 0xf5, 0x21, 0x00


	//----- nvinfo : EIATTR_KPARAM_INFO
	.align		4
.L_15:
        /*0048*/ 	.byte	0x04, 0x17
        /*004a*/ 	.short	(.L_17 - .L_16)
.L_16:
        /*004c*/ 	.word	0x00000000
        /*0050*/ 	.short	0x0001
        /*0052*/ 	.short	0x0008
        /*0054*/ 	.byte	0x00, 0xf5, 0x21, 0x00


	//----- nvinfo : EIATTR_KPARAM_INFO
	.align		4
.L_17:
        /*0058*/ 	.byte	0x04, 0x17
        /*005a*/ 	.short	(.L_19 - .L_18)
.L_18:
        /*005c*/ 	.word	0x00000000
        /*0060*/ 	.short	0x0000
        /*0062*/ 	.short	0x0000
        /*0064*/ 	.byte	0x00, 0xf5, 0x21, 0x00


	//----- nvinfo : EIATTR_SPARSE_MMA_MASK
	.align		4
.L_19:
        /*0068*/ 	.byte	0x03, 0x50
        /*006a*/ 	.short	0x0000


	//----- nvinfo : EIATTR_MAXREG_COUNT
	.align		4
        /*006c*/ 	.byte	0x03, 0x1b
        /*006e*/ 	.short	0x00ff


	//----- nvinfo : EIATTR_NUM_BARRIERS
	.align		4
        /*0070*/ 	.byte	0x02, 0x4c
        /*0072*/ 	.byte	0x01
	.zero		1


	//----- nvinfo : EIATTR_MERCURY_ISA_VERSION
	.align		4
        /*0074*/ 	.byte	0x03, 0x5f
        /*0076*/ 	.short	0x0101


	//----- nvinfo : EIATTR_VRC_CTA_INIT_COUNT
	.align		4
        /*0078*/ 	.byte	0x02, 0x4a
	.zero		1
	.zero		1


	//----- nvinfo : EIATTR_EXIT_INSTR_OFFSETS
	.align		4
        /*007c*/ 	.byte	0x04, 0x1c
        /*007e*/ 	.short	(.L_21 - .L_20)


	//   ....[0]....
.L_20:
        /*0080*/ 	.word	0x00000770


	//   ....[1]....
        /*0084*/ 	.word	0x00001230


	//----- nvinfo : EIATTR_CRS_STACK_SIZE
	.align		4
.L_21:
        /*0088*/ 	.byte	0x04, 0x1e
        /*008a*/ 	.short	(.L_23 - .L_22)
.L_22:
        /*008c*/ 	.word	0x00000000


	//----- nvinfo : EIATTR_CBANK_PARAM_SIZE
	.align		4
.L_23:
        /*0090*/ 	.byte	0x03, 0x19
        /*0092*/ 	.short	0x0024


	//----- nvinfo : EIATTR_PARAM_CBANK
	.align		4
        /*0094*/ 	.byte	0x04, 0x0a
        /*0096*/ 	.short	(.L_25 - .L_24)
	.align		4
.L_24:
        /*0098*/ 	.word	index@(.nv.constant0._Z7dkernelPlS_S_iii)
        /*009c*/ 	.short	0x0380
        /*009e*/ 	.short	0x0024


	//----- nvinfo : EIATTR_SW_WAR
	.align		4
.L_25:
        /*00a0*/ 	.byte	0x04, 0x36
        /*00a2*/ 	.short	(.L_27 - .L_26)
.L_26:
        /*00a4*/ 	.word	0x00000008
.L_27:


//--------------------- .nv.callgraph             --------------------------
	.section	.nv.callgraph,"",@"SHT_CUDA_CALLGRAPH"
	.align	4
	.sectionentsize	8
	.align		4
        /*0000*/ 	.word	0x00000000
	.align		4
        /*0004*/ 	.word	0xffffffff
	.align		4
        /*0008*/ 	.word	0x00000000
	.align		4
        /*000c*/ 	.word	0xfffffffe
	.align		4
        /*0010*/ 	.word	0x00000000
	.align		4
        /*0014*/ 	.word	0xfffffffd
	.align		4
        /*0018*/ 	.word	0x00000000
	.align		4
        /*001c*/ 	.word	0xfffffffc


//--------------------- .text._Z7dkernelPlS_S_iii --------------------------
	.section	.text._Z7dkernelPlS_S_iii,"ax",@progbits
	.align	128
        .global         _Z7dkernelPlS_S_iii
        .type           _Z7dkernelPlS_S_iii,@function
        .size           _Z7dkernelPlS_S_iii,(.L_x_17 - _Z7dkernelPlS_S_iii)
        .other          _Z7dkernelPlS_S_iii,@"STO_CUDA_ENTRY STV_DEFAULT"
_Z7dkernelPlS_S_iii:
.text._Z7dkernelPlS_S_iii:
[----:B------:R-:W-:Y:S01]  /*0000*/  LDC R1, c[0x0][0x37c] ;  /* 0x0000df00ff017b82 */ /* 0x000fe20000000800 */
[----:B------:R-:W0:Y:S07]  /*0010*/  S2R R0, SR_TID.X ;  /* 0x0000000000007919 */ /* 0x000e2e0000002100 */
[----:B------:R-:W1:Y:S01]  /*0020*/  LDC R2, c[0x0][0x3a0] ;  /* 0x0000e800ff027b82 */ /* 0x000e620000000800 */
[----:B------:R-:W2:Y:S01]  /*0030*/  LDCU.64 UR6, c[0x0][0x358] ;  /* 0x00006b00ff0677ac */ /* 0x000ea20008000a00 */
[----:B------:R-:W-:Y:S06]  /*0040*/  BSSY.RECONVERGENT B0, `(.L_x_0) ;  /* 0x0000070000007945 */ /* 0x000fec0003800200 */
[----:B------:R-:W3:Y:S01]  /*0050*/  S2UR UR4, SR_CTAID.X ;  /* 0x00000000000479c3 */ /* 0x000ee20000002500 */
[----:B-1----:R-:W-:-:S04]  /*0060*/  ISETP.NE.AND P0, PT, R2, RZ, PT ;  /* 0x000000ff0200720c */ /* 0x002fc80003f05270 */
[----:B0-----:R-:W-:-:S13]  /*0070*/  ISETP.NE.OR P0, PT, R0, RZ, !P0 ;  /* 0x000000ff0000720c */ /* 0x001fda0004705670 */
[----:B--23--:R-:W-:Y:S05]  /*0080*/  @P0 BRA `(.L_x_1) ;  /* 0x0000000400ac0947 */ /* 0x00cfea0003800000 */
[----:B------:R-:W-:Y:S02]  /*0090*/  IMAD R21, R2, R2, RZ ;  /* 0x0000000202157224 */ /* 0x000fe400078e02ff */
[----:B------:R-:W-:-:S03]  /*00a0*/  IMAD.MOV.U32 R20, RZ, RZ, RZ ;  /* 0x000000ffff147224 */ /* 0x000fc600078e00ff */
[C---:B------:R-:W-:Y:S02]  /*00b0*/  ISETP.GE.U32.AND P0, PT, R21.reuse, 0x4, PT ;  /* 0x000000041500780c */ /* 0x040fe40003f06070 */
[----:B------:R-:W-:-:S11]  /*00c0*/  VIMNMX.U32 R21, PT, PT, R21, 0x1, !PT ;  /* 0x0000000115157848 */ /* 0x000fd60007fe0000 */
[----:B------:R-:W-:Y:S05]  /*00d0*/  @!P0 BRA `(.L_x_2) ;  /* 0x00000004006c8947 */ /* 0x000fea0003800000 */
[----:B------:R-:W-:Y:S01]  /*00e0*/  LOP3.LUT R20, R21, 0xfffffffc, RZ, 0xc0, !PT ;  /* 0xfffffffc15147812 */ /* 0x000fe200078ec0ff */
[----:B------:R-:W-:-:S03]  /*00f0*/  IMAD.MOV.U32 R3, RZ, RZ, RZ ;  /* 0x000000ffff037224 */ /* 0x000fc600078e00ff */
[----:B------:R-:W-:-:S13]  /*0100*/  ISETP.GT.AND P0, PT, R20, RZ, PT ;  /* 0x000000ff1400720c */ /* 0x000fda0003f04270 */
[----:B------:R-:W-:Y:S05]  /*0110*/  @!P0 BRA `(.L_x_3) ;  /* 0x0000000400208947 */ /* 0x000fea0003800000 */
[----:B------:R-:W-:Y:S01]  /*0120*/  IMAD.IADD R4, R20, 0x1, -R3 ;  /* 0x0000000114047824 */ /* 0x000fe200078e0a03 */
[----:B------:R-:W-:-:S04]  /*0130*/  PLOP3.LUT P0, PT, PT, PT, PT, 0x80, 0x8 ;  /* 0x000000000008781c */ /* 0x000fc80003f0f070 */
[----:B------:R-:W-:-:S13]  /*0140*/  ISETP.GT.AND P1, PT, R4, 0xc, PT ;  /* 0x0000000c0400780c */ /* 0x000fda0003f24270 */
[----:B------:R-:W-:Y:S05]  /*0150*/  @!P1 BRA `(.L_x_4) ;  /* 0x0000000000a49947 */ /* 0x000fea0003800000 */
[----:B------:R-:W0:Y:S01]  /*0160*/  S2R R5, SR_CgaCtaId ;  /* 0x0000000000057919 */ /* 0x000e220000008800 */
[----:B------:R-:W-:Y:S01]  /*0170*/  MOV R24, 0x400 ;  /* 0x0000040000187802 */ /* 0x000fe20000000f00 */
[----:B------:R-:W-:Y:S01]  /*0180*/  VIADD R22, R20, 0xfffffff4 ;  /* 0xfffffff414167836 */ /* 0x000fe20000000000 */
[----:B------:R-:W-:Y:S02]  /*0190*/  PLOP3.LUT P0, PT, PT, PT, PT, 0x8, 0x80 ;  /* 0x000000000080781c */ /* 0x000fe40003f0e170 */
[----:B0-----:R-:W-:-:S11]  /*01a0*/  LEA R24, R5, R24, 0x18 ;  /* 0x0000001805187211 */ /* 0x001fd600078ec0ff */
.L_x_5:
[----:B0-----:R-:W0:Y:S01]  /*01b0*/  LDC.64 R26, c[0x0][0x390] ;  /* 0x0000e400ff1a7b82 */ /* 0x001e220000000a00 */
[C---:B------:R-:W-:Y:S02]  /*01c0*/  VIADD R19, R3.reuse, 0x4 ;  /* 0x0000000403137836 */ /* 0x040fe40000000000 */
[----:B0-----:R-:W-:-:S05]  /*01d0*/  IMAD.WIDE.U32 R28, R3, 0x8, R26 ;  /* 0x00000008031c7825 */ /* 0x001fca00078e001a */
[----:B------:R-:W2:Y:S01]  /*01e0*/  LDG.E.64 R4, desc[UR6][R28.64] ;  /* 0x000000061c047981 */ /* 0x000ea2000c1e1b00 */
[----:B------:R-:W-:-:S03]  /*01f0*/  IMAD.WIDE.U32 R18, R19, 0x8, R26 ;  /* 0x0000000813127825 */ /* 0x000fc600078e001a */
[----:B------:R-:W2:Y:S04]  /*0200*/  LDG.E.64 R6, desc[UR6][R28.64+0x8] ;  /* 0x000008061c067981 */ /* 0x000ea8000c1e1b00 */
[----:B------:R-:W3:Y:S04]  /*0210*/  LDG.E.64 R12, desc[UR6][R18.64] ;  /* 0x00000006120c7981 */ /* 0x000ee8000c1e1b00 */
[----:B------:R-:W3:Y:S04]  /*0220*/  LDG.E.64 R14, desc[UR6][R18.64+0x8] ;  /* 0x00000806120e7981 */ /* 0x000ee8000c1e1b00 */
[----:B------:R-:W4:Y:S04]  /*0230*/  LDG.E.64 R16, desc[UR6][R18.64+0x10] ;  /* 0x0000100612107981 */ /* 0x000f28000c1e1b00 */
[----:B------:R-:W5:Y:S04]  /*0240*/  LDG.E.64 R8, desc[UR6][R28.64+0x10] ;  /* 0x000010061c087981 */ /* 0x000f68000c1e1b00 */
[----:B------:R0:W5:Y:S04]  /*0250*/  LDG.E.64 R10, desc[UR6][R28.64+0x18] ;  /* 0x000018061c0a7981 */ /* 0x000168000c1e1b00 */
[----:B------:R-:W4:Y:S01]  /*0260*/  LDG.E.64 R18, desc[UR6][R18.64+0x18] ;  /* 0x0000180612127981 */ /* 0x000f22000c1e1b00 */
[C---:B------:R-:W-:Y:S01]  /*0270*/  LEA R23, R3.reuse, R24, 0x3 ;  /* 0x0000001803177211 */ /* 0x040fe200078e18ff */
[----:B------:R-:W-:-:S04]  /*0280*/  VIADD R25, R3, 0x8 ;  /* 0x0000000803197836 */ /* 0x000fc80000000000 */
[----:B0-----:R-:W-:Y:S01]  /*0290*/  IMAD.WIDE.U32 R28, R25, 0x8, R26 ;  /* 0x00000008191c7825 */ /* 0x001fe200078e001a */
[----:B--2---:R0:W-:Y:S04]  /*02a0*/  STS.128 [R23], R4 ;  /* 0x0000000417007388 */ /* 0x0041e80000000c00 */
[----:B---3--:R1:W-:Y:S01]  /*02b0*/  STS.128 [R23+0x20], R12 ;  /* 0x0000200c17007388 */ /* 0x0083e20000000c00 */
[----:B0-----:R-:W-:-:S03]  /*02c0*/  VIADD R5, R3, 0xc ;  /* 0x0000000c03057836 */ /* 0x001fc60000000000 */
[----:B------:R-:W2:Y:S01]  /*02d0*/  LDG.E.64 R6, desc[UR6][R28.64+0x8] ;  /* 0x000008061c067981 */ /* 0x000ea2000c1e1b00 */
[----:B------:R-:W-:-:S03]  /*02e0*/  IMAD.WIDE.U32 R26, R5, 0x8, R26 ;  /* 0x00000008051a7825 */ /* 0x000fc600078e001a */
[----:B-----5:R0:W-:Y:S04]  /*02f0*/  STS.128 [R23+0x10], R8 ;  /* 0x0000100817007388 */ /* 0x0201e80000000c00 */
[----:B----4-:R3:W-:Y:S04]  /*0300*/  STS.128 [R23+0x30], R16 ;  /* 0x0000301017007388 */ /* 0x0107e80000000c00 */
[----:B------:R-:W2:Y:S04]  /*0310*/  LDG.E.64 R4, desc[UR6][R28.64] ;  /* 0x000000061c047981 */ /* 0x000ea8000c1e1b00 */
[----:B-1----:R-:W4:Y:S04]  /*0320*/  LDG.E.64 R12, desc[UR6][R26.64] ;  /* 0x000000061a0c7981 */ /* 0x002f28000c1e1b00 */
[----:B0-----:R-:W5:Y:S04]  /*0330*/  LDG.E.64 R8, desc[UR6][R28.64+0x10] ;  /* 0x000010061c087981 */ /* 0x001f68000c1e1b00 */
[----:B------:R-:W5:Y:S04]  /*0340*/  LDG.E.64 R10, desc[UR6][R28.64+0x18] ;  /* 0x000018061c0a7981 */ /* 0x000f68000c1e1b00 */
[----:B------:R-:W4:Y:S04]  /*0350*/  LDG.E.64 R14, desc[UR6][R26.64+0x8] ;  /* 0x000008061a0e7981 */ /* 0x000f28000c1e1b00 */
[----:B---3--:R-:W3:Y:S04]  /*0360*/  LDG.E.64 R16, desc[UR6][R26.64+0x10] ;  /* 0x000010061a107981 */ /* 0x008ee8000c1e1b00 */
[----:B------:R-:W3:Y:S01]  /*0370*/  LDG.E.64 R18, desc[UR6][R26.64+0x18] ;  /* 0x000018061a127981 */ /* 0x000ee2000c1e1b00 */
[----:B------:R-:W-:-:S05]  /*0380*/  VIADD R3, R3, 0x10 ;  /* 0x0000001003037836 */ /* 0x000fca0000000000 */
[----:B------:R-:W-:Y:S01]  /*0390*/  ISETP.GE.AND P1, PT, R3, R22, PT ;  /* 0x000000160300720c */ /* 0x000fe20003f26270 */
[----:B--2---:R0:W-:Y:S04]  /*03a0*/  STS.128 [R23+0x40], R4 ;  /* 0x0000400417007388 */ /* 0x0041e80000000c00 */
[----:B-----5:R0:W-:Y:S04]  /*03b0*/  STS.128 [R23+0x50], R8 ;  /* 0x0000500817007388 */ /* 0x0201e80000000c00 */
[----:B----4-:R0:W-:Y:S04]  /*03c0*/  STS.128 [R23+0x60], R12 ;  /* 0x0000600c17007388 */ /* 0x0101e80000000c00 */
[----:B---3--:R0:W-:Y:S01]  /*03d0*/  STS.128 [R23+0x70], R16 ;  /* 0x0000701017007388 */ /* 0x0081e20000000c00 */
[----:B------:R-:W-:Y:S05]  /*03e0*/  @!P1 BRA `(.L_x_5) ;  /* 0xfffffffc00709947 */ /* 0x000fea000383ffff */
.L_x_4:
[----:B0-----:R-:W-:-:S05]  /*03f0*/  IMAD.IADD R4, R20, 0x1, -R3 ;  /* 0x0000000114047824 */ /* 0x001fca00078e0a03 */
[----:B------:R-:W-:-:S13]  /*0400*/  ISETP.GT.AND P1, PT, R4, 0x4, PT ;  /* 0x000000040400780c */ /* 0x000fda0003f24270 */
[----:B------:R-:W-:Y:S05]  /*0410*/  @!P1 BRA `(.L_x_6) ;  /* 0x0000000000589947 */ /* 0x000fea0003800000 */
[----:B------:R-:W0:Y:S01]  /*0420*/  LDC.64 R24, c[0x0][0x390] ;  /* 0x0000e400ff187b82 */ /* 0x000e220000000a00 */
[C---:B------:R-:W-:Y:S02]  /*0430*/  VIADD R5, R3.reuse, 0x4 ;  /* 0x0000000403057836 */ /* 0x040fe40000000000 */
[----:B0-----:R-:W-:-:S04]  /*0440*/  IMAD.WIDE.U32 R22, R3, 0x8, R24 ;  /* 0x0000000803167825 */ /* 0x001fc800078e0018 */
[----:B------:R-:W-:Y:S01]  /*0450*/  IMAD.WIDE.U32 R24, R5, 0x8, R24 ;  /* 0x0000000805187825 */ /* 0x000fe200078e0018 */
[----:B------:R-:W2:Y:S04]  /*0460*/  LDG.E.64 R6, desc[UR6][R22.64+0x8] ;  /* 0x0000080616067981 */ /* 0x000ea8000c1e1b00 */
[----:B------:R-:W2:Y:S04]  /*0470*/  LDG.E.64 R4, desc[UR6][R22.64] ;  /* 0x0000000616047981 */ /* 0x000ea8000c1e1b00 */
[----:B------:R-:W3:Y:S04]  /*0480*/  LDG.E.64 R8, desc[UR6][R22.64+0x10] ;  /* 0x0000100616087981 */ /* 0x000ee8000c1e1b00 */
[----:B------:R-:W3:Y:S04]  /*0490*/  LDG.E.64 R10, desc[UR6][R22.64+0x18] ;  /* 0x00001806160a7981 */ /* 0x000ee8000c1e1b00 */
[----:B------:R-:W4:Y:S04]  /*04a0*/  LDG.E.64 R12, desc[UR6][R24.64] ;  /* 0x00000006180c7981 */ /* 0x000f28000c1e1b00 */
[----:B------:R-:W4:Y:S04]  /*04b0*/  LDG.E.64 R14, desc[UR6][R24.64+0x8] ;  /* 0x00000806180e7981 */ /* 0x000f28000c1e1b00 */
[----:B------:R-:W5:Y:S04]  /*04c0*/  LDG.E.64 R16, desc[UR6][R24.64+0x10] ;  /* 0x0000100618107981 */ /* 0x000f68000c1e1b00 */
[----:B------:R-:W5:Y:S01]  /*04d0*/  LDG.E.64 R18, desc[UR6][R24.64+0x18] ;  /* 0x0000180618127981 */ /* 0x000f62000c1e1b00 */
[----:B------:R-:W0:Y:S01]  /*04e0*/  S2R R27, SR_CgaCtaId ;  /* 0x00000000001b7919 */ /* 0x000e220000008800 */
[----:B------:R-:W-:-:S02]  /*04f0*/  MOV R26, 0x400 ;  /* 0x00000400001a7802 */ /* 0x000fc40000000f00 */
[----:B------:R-:W-:Y:S02]  /*0500*/  PLOP3.LUT P0, PT, PT, PT, PT, 0x8, 0x80 ;  /* 0x000000000080781c */ /* 0x000fe40003f0e170 */
[----:B0-----:R-:W-:-:S04]  /*0510*/  LEA R26, R27, R26, 0x18 ;  /* 0x0000001a1b1a7211 */ /* 0x001fc800078ec0ff */
[C---:B------:R-:W-:Y:S01]  /*0520*/  LEA R27, R3.reuse, R26, 0x3 ;  /* 0x0000001a031b7211 */ /* 0x040fe200078e18ff */
[----:B------:R-:W-:-:S04]  /*0530*/  VIADD R3, R3, 0x8 ;  /* 0x0000000803037836 */ /* 0x000fc80000000000 */
[----:B--2---:R0:W-:Y:S04]  /*0540*/  STS.128 [R27], R4 ;  /* 0x000000041b007388 */ /* 0x0041e80000000c00 */
[----:B---3--:R0:W-:Y:S04]  /*0550*/  STS.128 [R27+0x10], R8 ;  /* 0x000010081b007388 */ /* 0x0081e80000000c00 */
[----:B----4-:R0:W-:Y:S04]  /*0560*/  STS.128 [R27+0x20], R12 ;  /* 0x0000200c1b007388 */ /* 0x0101e80000000c00 */
[----:B-----5:R0:W-:Y:S02]  /*0570*/  STS.128 [R27+0x30], R16 ;  /* 0x000030101b007388 */ /* 0x0201e40000000c00 */
.L_x_6:
[----:B------:R-:W-:-:S13]  /*0580*/  ISETP.NE.OR P0, PT, R3, R20, P0 ;  /* 0x000000140300720c */ /* 0x000fda0000705670 */
[----:B------:R-:W-:Y:S05]  /*0590*/  @!P0 BRA `(.L_x_2) ;  /* 0x00000000003c8947 */ /* 0x000fea0003800000 */
.L_x_3:
[----:B0-----:R-:W0:Y:S01]  /*05a0*/  S2R R5, SR_CgaCtaId ;  /* 0x0000000000057919 */ /* 0x001e220000008800 */
[----:B------:R-:W-:-:S04]  /*05b0*/  MOV R4, 0x400 ;  /* 0x0000040000047802 */ /* 0x000fc80000000f00 */
[----:B0-----:R-:W-:-:S07]  /*05c0*/  LEA R14, R5, R4, 0x18 ;  /* 0x00000004050e7211 */ /* 0x001fce00078ec0ff */
.L_x_7:
[----:B-1----:R-:W0:Y:S02]  /*05d0*/  LDC.64 R4, c[0x0][0x390] ;  /* 0x0000e400ff047b82 */ /* 0x002e240000000a00 */
[----:B0-----:R-:W-:-:S05]  /*05e0*/  IMAD.WIDE.U32 R12, R3, 0x8, R4 ;  /* 0x00000008030c7825 */ /* 0x001fca00078e0004 */
[----:B------:R-:W2:Y:S04]  /*05f0*/  LDG.E.64 R4, desc[UR6][R12.64] ;  /* 0x000000060c047981 */ /* 0x000ea8000c1e1b00 */
[----:B------:R-:W2:Y:S04]  /*0600*/  LDG.E.64 R6, desc[UR6][R12.64+0x8] ;  /* 0x000008060c067981 */ /* 0x000ea8000c1e1b00 */
[----:B------:R-:W3:Y:S04]  /*0610*/  LDG.E.64 R8, desc[UR6][R12.64+0x10] ;  /* 0x000010060c087981 */ /* 0x000ee8000c1e1b00 */
[----:B------:R-:W3:Y:S01]  /*0620*/  LDG.E.64 R10, desc[UR6][R12.64+0x18] ;  /* 0x000018060c0a7981 */ /* 0x000ee2000c1e1b00 */
[----:B------:R-:W-:-:S02]  /*0630*/  IMAD R15, R3, 0x8, R14 ;  /* 0x00000008030f7824 */ /* 0x000fc400078e020e */
[----:B------:R-:W-:-:S05]  /*0640*/  VIADD R3, R3, 0x4 ;  /* 0x0000000403037836 */ /* 0x000fca0000000000 */
[----:B------:R-:W-:Y:S01]  /*0650*/  ISETP.NE.AND P0, PT, R3, R20, PT ;  /* 0x000000140300720c */ /* 0x000fe20003f05270 */
[----:B--2---:R1:W-:Y:S04]  /*0660*/  STS.128 [R15], R4 ;  /* 0x000000040f007388 */ /* 0x0043e80000000c00 */
[----:B---3--:R1:W-:Y:S08]  /*0670*/  STS.128 [R15+0x10], R8 ;  /* 0x000010080f007388 */ /* 0x0083f00000000c00 */
[----:B------:R-:W-:Y:S05]  /*0680*/  @P0 BRA `(.L_x_7) ;  /* 0xfffffffc00d00947 */ /* 0x000fea000383ffff */
.L_x_2:
[----:B------:R-:W-:-:S04]  /*0690*/  LOP3.LUT R21, R21, 0x1, RZ, 0xc0, !PT ;  /* 0x0000000115157812 */ /* 0x000fc800078ec0ff */
[----:B------:R-:W-:-:S13]  /*06a0*/  ISETP.NE.U32.AND P0, PT, R21, 0x1, PT ;  /* 0x000000011500780c */ /* 0x000fda0003f05070 */
[----:B------:R-:W-:Y:S05]  /*06b0*/  @P0 BRA `(.L_x_1) ;  /* 0x0000000000200947 */ /* 0x000fea0003800000 */
[----:B01----:R-:W0:Y:S02]  /*06c0*/  LDC.64 R4, c[0x0][0x390] ;  /* 0x0000e400ff047b82 */ /* 0x003e240000000a00 */
[----:B0-----:R-:W-:-:S06]  /*06d0*/  IMAD.WIDE.U32 R4, R20, 0x8, R4 ;  /* 0x0000000814047825 */ /* 0x001fcc00078e0004 */
[----:B------:R-:W2:Y:S01]  /*06e0*/  LDG.E.64 R4, desc[UR6][R4.64] ;  /* 0x0000000604047981 */ /* 0x000ea2000c1e1b00 */
[----:B------:R-:W-:Y:S01]  /*06f0*/  MOV R3, 0x400 ;  /* 0x0000040000037802 */ /* 0x000fe20000000f00 */
[----:B------:R-:W0:Y:S03]  /*0700*/  S2R R6, SR_CgaCtaId ;  /* 0x0000000000067919 */ /* 0x000e260000008800 */
[----:B0-----:R-:W-:-:S05]  /*0710*/  LEA R3, R6, R3, 0x18 ;  /* 0x0000000306037211 */ /* 0x001fca00078ec0ff */
[----:B------:R-:W-:-:S05]  /*0720*/  IMAD R3, R20, 0x8, R3 ;  /* 0x0000000814037824 */ /* 0x000fca00078e0203 */
[----:B--2---:R2:W-:Y:S02]  /*0730*/  STS.64 [R3], R4 ;  /* 0x0000000403007388 */ /* 0x0045e40000000a00 */
.L_x_1:
[----:B------:R-:W-:Y:S05]  /*0740*/  BSYNC.RECONVERGENT B0 ;  /* 0x0000000000007941 */ /* 0x000fea0003800200 */
.L_x_0:
[----:B------:R-:W-:Y:S01]  /*0750*/  BAR.SYNC.DEFER_BLOCKING 0x0 ;  /* 0x0000000000007b1d */ /* 0x000fe20000010000 */
[----:B------:R-:W-:-:S13]  /*0760*/  ISETP.GE.AND P0, PT, R2, 0x1, PT ;  /* 0x000000010200780c */ /* 0x000fda0003f06270 */
[----:B------:R-:W-:Y:S05]  /*0770*/  @!P0 EXIT ;  /* 0x000000000000894d */ /* 0x000fea0003800000 */
[----:B01----:R-:W0:Y:S01]  /*0780*/  LDC R7, c[0x0][0x39c] ;  /* 0x0000e700ff077b82 */ /* 0x003e220000000800 */
[----:B--2---:R-:W-:Y:S02]  /*0790*/  LEA.HI R3, R2, R2, RZ, 0x1 ;  /* 0x0000000202037211 */ /* 0x004fe400078f08ff */
[----:B------:R-:W-:Y:S02]  /*07a0*/  SHF.R.U32.HI R11, RZ, 0x1, R2 ;  /* 0x00000001ff0b7819 */ /* 0x000fe40000011602 */
[----:B------:R-:W-:-:S03]  /*07b0*/  SHF.R.S32.HI R3, RZ, 0x1, R3 ;  /* 0x00000001ff037819 */ /* 0x000fc60000011403 */
[----:B------:R-:W1:Y:S02]  /*07c0*/  LDC.64 R8, c[0x0][0x388] ;  /* 0x0000e200ff087b82 */ /* 0x000e640000000a00 */
[----:B------:R-:W-:-:S04]  /*07d0*/  IMAD.IADD R6, R0, 0x1, -R3 ;  /* 0x0000000100067824 */ /* 0x000fc800078e0a03 */
[C---:B------:R-:W-:Y:S01]  /*07e0*/  VIADD R4, R6.reuse, 0x1 ;  /* 0x0000000106047836 */ /* 0x040fe20000000000 */
[----:B------:R-:W-:-:S04]  /*07f0*/  IADD3 R5, PT, PT, R6, R2, RZ ;  /* 0x0000000206057210 */ /* 0x000fc80007ffe0ff */
[----:B------:R-:W-:-:S04]  /*0800*/  VIMNMX R13, PT, PT, R5, R4, !PT ;  /* 0x00000004050d7248 */ /* 0x000fc80007fe0100 */
[----:B------:R-:W-:Y:S01]  /*0810*/  IADD3 R10, PT, PT, -R3, R0, -R13 ;  /* 0x00000000030a7210 */ /* 0x000fe20007ffe90d */
[----:B0-----:R-:W-:Y:S01]  /*0820*/  IMAD R7, R7, UR4, R0 ;  /* 0x0000000407077c24 */ /* 0x001fe2000f8e0200 */
[----:B------:R-:W-:Y:S01]  /*0830*/  IADD3 R3, PT, PT, -R3, UR4, RZ ;  /* 0x0000000403037c10 */ /* 0x000fe2000fffe1ff */
[----:B------:R-:W-:Y:S01]  /*0840*/  IMAD.IADD R20, R13, 0x1, -R6 ;  /* 0x000000010d147824 */ /* 0x000fe200078e0a06 */
[----:B------:R-:W-:Y:S01]  /*0850*/  ISETP.GT.U32.AND P2, PT, R10, -0x4, PT ;  /* 0xfffffffc0a00780c */ /* 0x000fe20003f44070 */
[----:B------:R-:W-:Y:S01]  /*0860*/  VIADD R10, R6, 0x2 ;  /* 0x00000002060a7836 */ /* 0x000fe20000000000 */
[----:B------:R-:W-:Y:S02]  /*0870*/  IADD3 R2, PT, PT, R3, R2, RZ ;  /* 0x0000000203027210 */ /* 0x000fe40007ffe0ff */
[----:B------:R-:W-:Y:S01]  /*0880*/  LOP3.LUT R20, R20, 0x3, RZ, 0xc0, !PT ;  /* 0x0000000314147812 */ /* 0x000fe200078ec0ff */
[----:B-1----:R-:W-:-:S04]  /*0890*/  IMAD.WIDE R8, R7, 0x8, R8 ;  /* 0x0000000807087825 */ /* 0x002fc800078e0208 */
[C---:B------:R-:W-:Y:S02]  /*08a0*/  IMAD.IADD R7, R11.reuse, 0x1, -R0 ;  /* 0x000000010b077824 */ /* 0x040fe400078e0a00 */
[----:B------:R-:W-:Y:S02]  /*08b0*/  VIADD R0, R11, -UR4 ;  /* 0x800000040b007c36 */ /* 0x000fe40008000000 */
[----:B------:R-:W-:-:S07]  /*08c0*/  VIADD R11, R6, 0x3 ;  /* 0x00000003060b7836 */ /* 0x000fce0000000000 */
.L_x_15:
[----:B0-----:R-:W0:Y:S01]  /*08d0*/  LDCU UR8, c[0x0][0x39c] ;  /* 0x00007380ff0877ac */ /* 0x001e220008000800 */
[----:B------:R-:W-:Y:S01]  /*08e0*/  ISETP.NE.AND P0, PT, R20, RZ, PT ;  /* 0x000000ff1400720c */ /* 0x000fe20003f05270 */
[----:B------:R-:W-:Y:S01]  /*08f0*/  BSSY.RECONVERGENT B0, `(.L_x_8) ;  /* 0x0000045000007945 */ /* 0x000fe20003800200 */
[----:B------:R-:W-:Y:S02]  /*0900*/  IMAD.IADD R21, R0, 0x1, R3 ;  /* 0x0000000100157824 */ /* 0x000fe400078e0203 */
[----:B------:R-:W-:Y:S02]  /*0910*/  IMAD.MOV.U32 R25, RZ, RZ, R6 ;  /* 0x000000ffff197224 */ /* 0x000fe400078e0006 */
[----:B0-----:R-:W-:-:S07]  /*0920*/  IMAD R22, R3, UR8, RZ ;  /* 0x0000000803167c24 */ /* 0x001fce000f8e02ff */
[----:B-1----:R-:W-:Y:S05]  /*0930*/  @!P0 BRA `(.L_x_9) ;  /* 0x0000000400008947 */ /* 0x002fea0003800000 */
[----:B------:R-:W0:Y:S01]  /*0940*/  LDCU UR4, c[0x0][0x398] ;  /* 0x00007300ff0477ac */ /* 0x000e220008000800 */
[C---:B------:R-:W-:Y:S02]  /*0950*/  LOP3.LUT R12, R6.reuse, R3, RZ, 0xfc, !PT ;  /* 0x00000003060c7212 */ /* 0x040fe400078efcff */
[----:B0-----:R-:W-:Y:S01]  /*0960*/  ISETP.GE.AND P0, PT, R3, UR4, PT ;  /* 0x0000000403007c0c */ /* 0x001fe2000bf06270 */
[----:B------:R-:W0:Y:S01]  /*0970*/  S2UR UR5, SR_CgaCtaId ;  /* 0x00000000000579c3 */ /* 0x000e220000008800 */
[----:B------:R-:W1:Y:S02]  /*0980*/  LDCU UR4, c[0x0][0x3a0] ;  /* 0x00007400ff0477ac */ /* 0x000e640008000800 */
[----:B------:R-:W-:-:S04]  /*0990*/  ISETP.GE.OR P1, PT, R6, UR8, P0 ;  /* 0x0000000806007c0c */ /* 0x000fc80008726670 */
[----:B------:R-:W-:-:S13]  /*09a0*/  ISETP.LT.OR P1, PT, R12, RZ, P1 ;  /* 0x000000ff0c00720c */ /* 0x000fda0000f21670 */
[----:B------:R-:W2:Y:S01]  /*09b0*/  @!P1 LDC.64 R12, c[0x0][0x380] ;  /* 0x0000e000ff0c9b82 */ /* 0x000ea20000000a00 */
[----:B------:R-:W-:-:S05]  /*09c0*/  @!P1 IADD3 R17, PT, PT, R6, R22, RZ ;  /* 0x0000001606119210 */ /* 0x000fca0007ffe0ff */
[----:B--2---:R-:W-:Y:S02]  /*09d0*/  @!P1 IMAD.WIDE R16, R17, 0x8, R12 ;  /* 0x0000000811109825 */ /* 0x004fe400078e020c */
[----:B------:R-:W2:Y:S04]  /*09e0*/  @!P1 LDG.E.64 R12, desc[UR6][R8.64] ;  /* 0x00000006080c9981 */ /* 0x000ea8000c1e1b00 */
[----:B------:R-:W3:Y:S01]  /*09f0*/  @!P1 LDG.E.64 R16, desc[UR6][R16.64] ;  /* 0x0000000610109981 */ /* 0x000ee2000c1e1b00 */
[----:B-1----:R-:W-:Y:S01]  /*0a00*/  IMAD R15, R21, UR4, R7 ;  /* 0x00000004150f7c24 */ /* 0x002fe2000f8e0207 */
[----:B------:R-:W-:Y:S02]  /*0a10*/  UMOV UR4, 0x400 ;  /* 0x0000040000047882 */ /* 0x000fe40000000000 */
[----:B0-----:R-:W-:Y:S01]  /*0a20*/  ULEA UR4, UR5, UR4, 0x18 ;  /* 0x0000000405047291 */ /* 0x001fe2000f8ec0ff */
[----:B------:R-:W-:-:S05]  /*0a30*/  IMAD.IADD R15, R6, 0x1, R15 ;  /* 0x00000001060f7824 */ /* 0x000fca00078e020f */
[----:B------:R-:W-:-:S05]  /*0a40*/  LEA R23, R15, UR4, 0x3 ;  /* 0x000000040f177c11 */ /* 0x000fca000f8e18ff */
[----:B------:R-:W3:Y:S01]  /*0a50*/  @!P1 LDS.64 R14, [R23] ;  /* 0x00000000170e9984 */ /* 0x000ee20000000a00 */
[----:B------:R-:W-:Y:S02]  /*0a60*/  IMAD.MOV.U32 R25, RZ, RZ, R4 ;  /* 0x000000ffff197224 */ /* 0x000fe400078e0004 */
[----:B---3--:R-:W-:Y:S02]  /*0a70*/  @!P1 IMAD R15, R15, R16, RZ ;  /* 0x000000100f0f9224 */ /* 0x008fe400078e02ff */
[----:B--2---:R-:W-:-:S04]  /*0a80*/  @!P1 IMAD.WIDE.U32 R12, R16, R14, R12 ;  /* 0x0000000e100c9225 */ /* 0x004fc800078e000c */
[----:B------:R-:W-:-:S04]  /*0a90*/  @!P1 IMAD R15, R17, R14, R15 ;  /* 0x0000000e110f9224 */ /* 0x000fc800078e020f */
[----:B------:R-:W-:-:S05]  /*0aa0*/  @!P1 IMAD.IADD R13, R13, 0x1, R15 ;  /* 0x000000010d0d9824 */ /* 0x000fca00078e020f */
[----:B------:R0:W-:Y:S01]  /*0ab0*/  @!P1 STG.E.64 desc[UR6][R8.64], R12 ;  /* 0x0000000c08009986 */ /* 0x0001e2000c101b06 */
[----:B------:R-:W-:-:S13]  /*0ac0*/  ISETP.NE.AND P1, PT, R20, 0x1, PT ;  /* 0x000000011400780c */ /* 0x000fda0003f25270 */
[----:B0-----:R-:W-:Y:S05]  /*0ad0*/  @!P1 BRA `(.L_x_9) ;  /* 0x0000000000989947 */ /* 0x001fea0003800000 */
[----:B------:R-:W0:Y:S01]  /*0ae0*/  LDCU.64 UR4, c[0x0][0x380] ;  /* 0x00007000ff0477ac */ /* 0x000e220008000a00 */
[C---:B------:R-:W-:Y:S01]  /*0af0*/  ISETP.GE.OR P1, PT, R4.reuse, UR8, P0 ;  /* 0x0000000804007c0c */ /* 0x040fe20008726670 */
[----:B------:R-:W-:Y:S01]  /*0b00*/  BSSY.RECONVERGENT B1, `(.L_x_10) ;  /* 0x0000012000017945 */ /* 0x000fe20003800200 */
[----:B------:R-:W-:Y:S02]  /*0b10*/  LOP3.LUT R15, R4, R3, RZ, 0xfc, !PT ;  /* 0x00000003040f7212 */ /* 0x000fe400078efcff */
[----:B------:R-:W-:Y:S02]  /*0b20*/  SHF.R.S32.HI R13, RZ, 0x1f, R22 ;  /* 0x0000001fff0d7819 */ /* 0x000fe40000011416 */
[----:B------:R-:W-:Y:S02]  /*0b30*/  ISETP.LT.OR P1, PT, R15, RZ, P1 ;  /* 0x000000ff0f00720c */ /* 0x000fe40000f21670 */
[----:B------:R-:W-:Y:S02]  /*0b40*/  IADD3 R14, P3, PT, R6, R22, RZ ;  /* 0x00000016060e7210 */ /* 0x000fe40007f7e0ff */
[----:B------:R-:W-:-:S02]  /*0b50*/  ISETP.NE.AND P4, PT, R20, 0x2, PT ;  /* 0x000000021400780c */ /* 0x000fc40003f85270 */
[----:B------:R-:W-:Y:S02]  /*0b60*/  LEA.HI.X.SX32 R13, R6, R13, 0x1, P3 ;  /* 0x0000000d060d7211 */ /* 0x000fe400018f0eff */
[----:B0-----:R-:W-:-:S04]  /*0b70*/  LEA R12, P3, R14, UR4, 0x3 ;  /* 0x000000040e0c7c11 */ /* 0x001fc8000f8618ff */
[----:B------:R-:W-:Y:S01]  /*0b80*/  LEA.HI.X R13, R14, UR5, R13, 0x3, P3 ;  /* 0x000000050e0d7c11 */ /* 0x000fe200098f1c0d */
[----:B------:R-:W-:Y:S08]  /*0b90*/  @P1 BRA `(.L_x_11) ;  /* 0x0000000000201947 */ /* 0x000ff00003800000 */
[----:B------:R-:W2:Y:S04]  /*0ba0*/  LDG.E.64 R18, desc[UR6][R12.64+0x8] ;  /* 0x000008060c127981 */ /* 0x000ea8000c1e1b00 */
[----:B------:R-:W3:Y:S04]  /*0bb0*/  LDG.E.64 R14, desc[UR6][R8.64] ;  /* 0x00000006080e7981 */ /* 0x000ee8000c1e1b00 */
[----:B------:R-:W2:Y:S02]  /*0bc0*/  LDS.64 R16, [R23+0x8] ;  /* 0x0000080017107984 */ /* 0x000ea40000000a00 */
[----:B--2---:R-:W-:-:S02]  /*0bd0*/  IMAD R17, R17, R18, RZ ;  /* 0x0000001211117224 */ /* 0x004fc400078e02ff */
[----:B---3--:R-:W-:-:S04]  /*0be0*/  IMAD.WIDE.U32 R14, R18, R16, R14 ;  /* 0x00000010120e7225 */ /* 0x008fc800078e000e */
[----:B------:R-:W-:-:S04]  /*0bf0*/  IMAD R17, R19, R16, R17 ;  /* 0x0000001013117224 */ /* 0x000fc800078e0211 */
[----:B------:R-:W-:-:S05]  /*0c00*/  IMAD.IADD R15, R15, 0x1, R17 ;  /* 0x000000010f0f7824 */ /* 0x000fca00078e0211 */
[----:B------:R0:W-:Y:S02]  /*0c10*/  STG.E.64 desc[UR6][R8.64], R14 ;  /* 0x0000000e08007986 */ /* 0x0001e4000c101b06 */
.L_x_11:
[----:B------:R-:W-:Y:S05]  /*0c20*/  BSYNC.RECONVERGENT B1 ;  /* 0x0000000000017941 */ /* 0x000fea0003800200 */
.L_x_10:
[----:B------:R-:W-:Y:S01]  /*0c30*/  MOV R25, R10 ;  /* 0x0000000a00197202 */ /* 0x000fe20000000f00 */
[----:B------:R-:W-:Y:S06]  /*0c40*/  @!P4 BRA `(.L_x_9) ;  /* 0x00000000003cc947 */ /* 0x000fec0003800000 */
[C---:B------:R-:W-:Y:S01]  /*0c50*/  ISETP.GE.OR P0, PT, R10.reuse, UR8, P0 ;  /* 0x000000080a007c0c */ /* 0x040fe20008706670 */
[----:B------:R-:W-:Y:S01]  /*0c60*/  IMAD.MOV.U32 R25, RZ, RZ, R11 ;  /* 0x000000ffff197224 */ /* 0x000fe200078e000b */
[----:B0-----:R-:W-:-:S04]  /*0c70*/  LOP3.LUT R14, R10, R3, RZ, 0xfc, !PT ;  /* 0x000000030a0e7212 */ /* 0x001fc800078efcff */
[----:B------:R-:W-:-:S13]  /*0c80*/  ISETP.LT.OR P0, PT, R14, RZ, P0 ;  /* 0x000000ff0e00720c */ /* 0x000fda0000701670 */
[----:B------:R-:W-:Y:S05]  /*0c90*/  @P0 BRA `(.L_x_9) ;  /* 0x0000000000280947 */ /* 0x000fea0003800000 */
[----:B------:R-:W2:Y:S04]  /*0ca0*/  LDG.E.64 R14, desc[UR6][R12.64+0x10] ;  /* 0x000010060c0e7981 */ /* 0x000ea8000c1e1b00 */
[----:B------:R-:W2:Y:S04]  /*0cb0*/  LDS.64 R16, [R23+0x10] ;  /* 0x0000100017107984 */ /* 0x000ea80000000a00 */
[----:B------:R-:W3:Y:S01]  /*0cc0*/  LDG.E.64 R12, desc[UR6][R8.64] ;  /* 0x00000006080c7981 */ /* 0x000ee2000c1e1b00 */
[----:B------:R-:W-:Y:S02]  /*0cd0*/  IMAD.MOV.U32 R25, RZ, RZ, R11 ;  /* 0x000000ffff197224 */ /* 0x000fe400078e000b */
[----:B--2---:R-:W-:-:S04]  /*0ce0*/  IMAD R17, R17, R14, RZ ;  /* 0x0000000e11117224 */ /* 0x004fc800078e02ff */
[-C--:B------:R-:W-:Y:S02]  /*0cf0*/  IMAD R17, R15, R16.reuse, R17 ;  /* 0x000000100f117224 */ /* 0x080fe400078e0211 */
[----:B---3--:R-:W-:-:S04]  /*0d00*/  IMAD.WIDE.U32 R12, R14, R16, R12 ;  /* 0x000000100e0c7225 */ /* 0x008fc800078e000c */
[----:B------:R-:W-:Y:S02]  /*0d10*/  IMAD.IADD R15, R13, 0x1, R17 ;  /* 0x000000010d0f7824 */ /* 0x000fe400078e0211 */
[----:B------:R-:W-:-:S05]  /*0d20*/  IMAD.MOV.U32 R14, RZ, RZ, R12 ;  /* 0x000000ffff0e7224 */ /* 0x000fca00078e000c */
[----:B------:R1:W-:Y:S02]  /*0d30*/  STG.E.64 desc[UR6][R8.64], R14 ;  /* 0x0000000e08007986 */ /* 0x0003e4000c101b06 */
.L_x_9:
[----:B------:R-:W-:Y:S05]  /*0d40*/  BSYNC.RECONVERGENT B0 ;  /* 0x0000000000007941 */ /* 0x000fea0003800200 */
.L_x_8:
[----:B------:R-:W2:Y:S01]  /*0d50*/  LDCU UR10, c[0x0][0x39c] ;  /* 0x00007380ff0a77ac */ /* 0x000ea20008000800 */
[----:B------:R-:W-:Y:S01]  /*0d60*/  BSSY.RECONVERGENT B0, `(.L_x_12) ;  /* 0x0000049000007945 */ /* 0x000fe20003800200 */
[----:B------:R-:W3:Y:S03]  /*0d70*/  LDCU.64 UR12, c[0x0][0x380] ;  /* 0x00007000ff0c77ac */ /* 0x000ee60008000a00 */
[----:B------:R-:W-:Y:S05]  /*0d80*/  @P2 BRA `(.L_x_13) ;  /* 0x0000000400182947 */ /* 0x000fea0003800000 */
[----:B------:R-:W4:Y:S01]  /*0d90*/  S2UR UR5, SR_CgaCtaId ;  /* 0x00000000000579c3 */ /* 0x000f220000008800 */
[----:B------:R-:W5:Y:S01]  /*0da0*/  LDCU UR8, c[0x0][0x3a0] ;  /* 0x00007400ff0877ac */ /* 0x000f620008000800 */
[----:B------:R-:W-:Y:S02]  /*0db0*/  IADD3 R12, PT, PT, R7, R25, RZ ;  /* 0x00000019070c7210 */ /* 0x000fe40007ffe0ff */
[----:B------:R-:W-:Y:S01]  /*0dc0*/  SHF.R.S32.HI R24, RZ, 0x1f, R22 ;  /* 0x0000001fff187819 */ /* 0x000fe20000011416 */
[----:B------:R-:W0:Y:S01]  /*0dd0*/  LDCU UR9, c[0x0][0x398] ;  /* 0x00007300ff0977ac */ /* 0x000e220008000800 */
[----:B------:R-:W-:Y:S01]  /*0de0*/  UMOV UR4, 0x400 ;  /* 0x0000040000047882 */ /* 0x000fe20000000000 */
[----:B-----5:R-:W-:Y:S02]  /*0df0*/  IMAD R12, R21, UR8, R12 ;  /* 0x00000008150c7c24 */ /* 0x020fe4000f8e020c */
[----:B------:R-:W-:Y:S01]  /*0e00*/  IMAD.IADD R21, R22, 0x1, R25 ;  /* 0x0000000116157824 */ /* 0x000fe200078e0219 */
[----:B0-----:R-:W-:Y:S01]  /*0e10*/  ISETP.GE.AND P3, PT, R3, UR9, PT ;  /* 0x0000000903007c0c */ /* 0x001fe2000bf66270 */
[----:B----4-:R-:W-:-:S06]  /*0e20*/  ULEA UR4, UR5, UR4, 0x18 ;  /* 0x0000000405047291 */ /* 0x010fcc000f8ec0ff */
[----:B------:R-:W-:-:S05]  /*0e30*/  LEA R12, R12, UR4, 0x3 ;  /* 0x000000040c0c7c11 */ /* 0x000fca000f8e18ff */
[----:B------:R-:W-:-:S07]  /*0e40*/  VIADD R23, R12, 0x10 ;  /* 0x000000100c177836 */ /* 0x000fce0000000000 */
.L_x_14:
[C---:B--2---:R-:W-:Y:S02]  /*0e50*/  ISETP.GE.OR P1, PT, R25.reuse, UR10, P3 ;  /* 0x0000000a19007c0c */ /* 0x044fe40009f26670 */
[----:B------:R-:W-:-:S04]  /*0e60*/  LOP3.LUT R12, R25, R3, RZ, 0xfc, !PT ;  /* 0x00000003190c7212 */ /* 0x000fc800078efcff */
[----:B------:R-:W-:-:S13]  /*0e70*/  ISETP.LT.OR P1, PT, R12, RZ, P1 ;  /* 0x000000ff0c00720c */ /* 0x000fda0000f21670 */
[----:B------:R-:W0:Y:S01]  /*0e80*/  @!P1 LDC.64 R12, c[0x0][0x380] ;  /* 0x0000e000ff0c9b82 */ /* 0x000e220000000a00 */
[----:B-1----:R-:W2:Y:S01]  /*0e90*/  @!P1 LDG.E.64 R14, desc[UR6][R8.64] ;  /* 0x00000006080e9981 */ /* 0x002ea2000c1e1b00 */
[----:B0-----:R-:W-:-:S05]  /*0ea0*/  @!P1 IMAD.WIDE R12, R21, 0x8, R12 ;  /* 0x00000008150c9825 */ /* 0x001fca00078e020c */
[----:B------:R0:W4:Y:S04]  /*0eb0*/  @!P1 LDG.E.64 R16, desc[UR6][R12.64] ;  /* 0x000000060c109981 */ /* 0x000128000c1e1b00 */
[----:B0-----:R-:W4:Y:S01]  /*0ec0*/  @!P1 LDS.64 R12, [R23+-0x10] ;  /* 0xfffff000170c9984 */ /* 0x001f220000000a00 */
[----:B------:R-:W-:-:S05]  /*0ed0*/  VIADD R18, R25, 0x1 ;  /* 0x0000000119127836 */ /* 0x000fca0000000000 */
[C---:B------:R-:W-:Y:S02]  /*0ee0*/  ISETP.GE.OR P0, PT, R18.reuse, UR10, P3 ;  /* 0x0000000a12007c0c */ /* 0x040fe40009f06670 */
[----:B------:R-:W-:-:S04]  /*0ef0*/  LOP3.LUT R18, R18, R3, RZ, 0xfc, !PT ;  /* 0x0000000312127212 */ /* 0x000fc800078efcff */
[----:B------:R-:W-:Y:S01]  /*0f00*/  ISETP.LT.OR P0, PT, R18, RZ, P0 ;  /* 0x000000ff1200720c */ /* 0x000fe20000701670 */
[----:B----4-:R-:W-:Y:S02]  /*0f10*/  @!P1 IMAD R19, R13, R16, RZ ;  /* 0x000000100d139224 */ /* 0x010fe400078e02ff */
[----:B--2---:R-:W-:Y:S01]  /*0f20*/  @!P1 IMAD.WIDE.U32 R14, R16, R12, R14 ;  /* 0x0000000c100e9225 */ /* 0x004fe200078e000e */
[----:B------:R-:W-:-:S03]  /*0f30*/  IADD3 R16, P4, PT, R22, R25, RZ ;  /* 0x0000001916107210 */ /* 0x000fc60007f9e0ff */
[----:B------:R-:W-:Y:S01]  /*0f40*/  @!P1 IMAD R19, R17, R12, R19 ;  /* 0x0000000c11139224 */ /* 0x000fe200078e0213 */
[----:B------:R-:W-:Y:S02]  /*0f50*/  LEA.HI.X.SX32 R13, R25, R24, 0x1, P4 ;  /* 0x00000018190d7211 */ /* 0x000fe400020f0eff */
[----:B---3--:R-:W-:Y:S01]  /*0f60*/  LEA R12, P4, R16, UR12, 0x3 ;  /* 0x0000000c100c7c11 */ /* 0x008fe2000f8818ff */
[----:B------:R-:W-:-:S03]  /*0f70*/  @!P1 IMAD.IADD R15, R15, 0x1, R19 ;  /* 0x000000010f0f9824 */ /* 0x000fc600078e0213 */
[----:B------:R-:W-:Y:S02]  /*0f80*/  LEA.HI.X R13, R16, UR13, R13, 0x3, P4 ;  /* 0x0000000d100d7c11 */ /* 0x000fe4000a0f1c0d */
[----:B------:R0:W-:Y:S04]  /*0f90*/  @!P1 STG.E.64 desc[UR6][R8.64], R14 ;  /* 0x0000000e08009986 */ /* 0x0001e8000c101b06 */
[----:B------:R-:W2:Y:S04]  /*0fa0*/  @!P0 LDG.E.64 R18, desc[UR6][R12.64+0x8] ;  /* 0x000008060c128981 */ /* 0x000ea8000c1e1b00 */
[----:B------:R-:W2:Y:S04]  /*0fb0*/  @!P0 LDS.64 R16, [R23+-0x8] ;  /* 0xfffff80017108984 */ /* 0x000ea80000000a00 */
[----:B0-----:R-:W3:Y:S01]  /*0fc0*/  @!P0 LDG.E.64 R14, desc[UR6][R8.64] ;  /* 0x00000006080e8981 */ /* 0x001ee2000c1e1b00 */
[----:B--2---:R-:W-:-:S04]  /*0fd0*/  @!P0 IMAD R17, R17, R18, RZ ;  /* 0x0000001211118224 */ /* 0x004fc800078e02ff */
[-C--:B------:R-:W-:Y:S02]  /*0fe0*/  @!P0 IMAD R17, R19, R16.reuse, R17 ;  /* 0x0000001013118224 */ /* 0x080fe400078e0211 */
[----:B---3--:R-:W-:Y:S01]  /*0ff0*/  @!P0 IMAD.WIDE.U32 R14, R18, R16, R14 ;  /* 0x00000010120e8225 */ /* 0x008fe200078e000e */
[----:B------:R-:W-:-:S04]  /*1000*/  IADD3 R16, PT, PT, R25, 0x2, RZ ;  /* 0x0000000219107810 */ /* 0x000fc80007ffe0ff */
[C---:B------:R-:W-:Y:S02]  /*1010*/  ISETP.GE.OR P1, PT, R16.reuse, UR10, P3 ;  /* 0x0000000a10007c0c */ /* 0x040fe40009f26670 */
[----:B------:R-:W-:-:S04]  /*1020*/  LOP3.LUT R16, R16, R3, RZ, 0xfc, !PT ;  /* 0x0000000310107212 */ /* 0x000fc800078efcff */
[----:B------:R-:W-:Y:S01]  /*1030*/  ISETP.LT.OR P1, PT, R16, RZ, P1 ;  /* 0x000000ff1000720c */ /* 0x000fe20000f21670 */
[----:B------:R-:W-:-:S05]  /*1040*/  @!P0 IMAD.IADD R15, R15, 0x1, R17 ;  /* 0x000000010f0f8824 */ /* 0x000fca00078e0211 */
[----:B------:R0:W-:Y:S07]  /*1050*/  @!P0 STG.E.64 desc[UR6][R8.64], R14 ;  /* 0x0000000e08008986 */ /* 0x0001ee000c101b06 */
[----:B------:R-:W2:Y:S04]  /*1060*/  @!P1 LDG.E.64 R18, desc[UR6][R8.64] ;  /* 0x0000000608129981 */ /* 0x000ea8000c1e1b00 */
[----:B------:R-:W1:Y:S04]  /*1070*/  @!P1 LDS.64 R16, [R23] ;  /* 0x0000000017109984 */ /* 0x000e680000000a00 */
[----:B0-----:R-:W1:Y:S02]  /*1080*/  @!P1 LDG.E.64 R14, desc[UR6][R12.64+0x10] ;  /* 0x000010060c0e9981 */ /* 0x001e64000c1e1b00 */
[----:B-1----:R-:W-:-:S02]  /*1090*/  @!P1 IMAD R17, R17, R14, RZ ;  /* 0x0000000e11119224 */ /* 0x002fc400078e02ff */
[----:B--2---:R-:W-:-:S04]  /*10a0*/  @!P1 IMAD.WIDE.U32 R18, R14, R16, R18 ;  /* 0x000000100e129225 */ /* 0x004fc800078e0012 */
[----:B------:R-:W-:Y:S02]  /*10b0*/  @!P1 IMAD R17, R15, R16, R17 ;  /* 0x000000100f119224 */ /* 0x000fe400078e0211 */
[----:B------:R-:W-:-:S05]  /*10c0*/  VIADD R16, R25, 0x3 ;  /* 0x0000000319107836 */ /* 0x000fca0000000000 */
[C---:B------:R-:W-:Y:S02]  /*10d0*/  ISETP.GE.OR P0, PT, R16.reuse, UR10, P3 ;  /* 0x0000000a10007c0c */ /* 0x040fe40009f06670 */
[----:B------:R-:W-:-:S04]  /*10e0*/  LOP3.LUT R16, R16, R3, RZ, 0xfc, !PT ;  /* 0x0000000310107212 */ /* 0x000fc800078efcff */
[----:B------:R-:W-:Y:S01]  /*10f0*/  ISETP.LT.OR P0, PT, R16, RZ, P0 ;  /* 0x000000ff1000720c */ /* 0x000fe20000701670 */
[----:B------:R-:W-:-:S05]  /*1100*/  @!P1 IMAD.IADD R19, R19, 0x1, R17 ;  /* 0x0000000113139824 */ /* 0x000fca00078e0211 */
[----:B------:R-:W-:Y:S07]  /*1110*/  @!P1 STG.E.64 desc[UR6][R8.64], R18 ;  /* 0x0000001208009986 */ /* 0x000fee000c101b06 */
[----:B------:R-:W2:Y:S04]  /*1120*/  @!P0 LDG.E.64 R16, desc[UR6][R12.64+0x18] ;  /* 0x000018060c108981 */ /* 0x000ea8000c1e1b00 */
[----:B------:R0:W2:Y:S04]  /*1130*/  @!P0 LDS.64 R14, [R23+0x8] ;  /* 0x00000800170e8984 */ /* 0x0000a80000000a00 */
[----:B------:R-:W3:Y:S01]  /*1140*/  @!P0 LDG.E.64 R12, desc[UR6][R8.64] ;  /* 0x00000006080c8981 */ /* 0x000ee2000c1e1b00 */
[----:B------:R-:W-:Y:S01]  /*1150*/  IADD3 R25, PT, PT, R25, 0x4, RZ ;  /* 0x0000000419197810 */ /* 0x000fe20007ffe0ff */
[----:B------:R-:W-:-:S02]  /*1160*/  VIADD R21, R21, 0x4 ;  /* 0x0000000415157836 */ /* 0x000fc40000000000 */
[----:B0-----:R-:W-:Y:S02]  /*1170*/  VIADD R23, R23, 0x20 ;  /* 0x0000002017177836 */ /* 0x001fe40000000000 */
[----:B--2---:R-:W-:-:S04]  /*1180*/  @!P0 IMAD R15, R15, R16, RZ ;  /* 0x000000100f0f8224 */ /* 0x004fc800078e02ff */
[-C--:B------:R-:W-:Y:S02]  /*1190*/  @!P0 IMAD R15, R17, R14.reuse, R15 ;  /* 0x0000000e110f8224 */ /* 0x080fe400078e020f */
[----:B---3--:R-:W-:-:S04]  /*11a0*/  @!P0 IMAD.WIDE.U32 R12, R16, R14, R12 ;  /* 0x0000000e100c8225 */ /* 0x008fc800078e000c */
[----:B------:R-:W-:-:S05]  /*11b0*/  @!P0 IMAD.IADD R13, R13, 0x1, R15 ;  /* 0x000000010d0d8824 */ /* 0x000fca00078e020f */
[----:B------:R4:W-:Y:S01]  /*11c0*/  @!P0 STG.E.64 desc[UR6][R8.64], R12 ;  /* 0x0000000c08008986 */ /* 0x0009e2000c101b06 */
[----:B------:R-:W-:-:S13]  /*11d0*/  ISETP.GE.AND P0, PT, R25, R5, PT ;  /* 0x000000051900720c */ /* 0x000fda0003f06270 */
[----:B----4-:R-:W-:Y:S05]  /*11e0*/  @!P0 BRA `(.L_x_14) ;  /* 0xfffffffc00188947 */ /* 0x010fea000383ffff */
.L_x_13:
[----:B--23--:R-:W-:Y:S05]  /*11f0*/  BSYNC.RECONVERGENT B0 ;  /* 0x0000000000007941 */ /* 0x00cfea0003800200 */
.L_x_12:
[----:B------:R-:W-:-:S05]  /*1200*/  VIADD R3, R3, 0x1 ;  /* 0x0000000103037836 */ /* 0x000fca0000000000 */
[----:B------:R-:W-:-:S13]  /*1210*/  ISETP.GE.AND P0, PT, R3, R2, PT ;  /* 0x000000020300720c */ /* 0x000fda0003f06270 */
[----:B------:R-:W-:Y:S05]  /*1220*/  @!P0 BRA `(.L_x_15) ;  /* 0xfffffff400a88947 */ /* 0x000fea000383ffff */
[----:B------:R-:W-:Y:S05]  /*1230*/  EXIT ;  /* 0x000000000000794d */ /* 0x000fea0003800000 */
.L_x_16:
[----:B------:R-:W-:-:S00]  /*1240*/  BRA `(.L_x_16) ;  /* 0xfffffffc00fc7947 */ /* 0x000fc0000383ffff */
[----:B------:R-:W-:-:S00]  /*1250*/  NOP ;  /* 0x0000000000007918 */ /* 0x000fc00000000000 */
        /* <DEDUP_REMOVED lines=10> */
.L_x_17:


//--------------------- .nv.shared._Z7dkernelPlS_S_iii --------------------------
	.section	.nv.shared._Z7dkernelPlS_S_iii,"aw",@nobits
	.sectionflags	@""
	.align	16
	.zero		1024


//--------------------- .nv.shared.reserved.0     --------------------------
	.section	.nv.shared.reserved.0,"aw",@nobits
	.weak		__nv_reservedSMEM_offset_0_alias
	.size		__nv_reservedSMEM_offset_0_alias, 0, 64
	.other		__nv_reservedSMEM_offset_0_alias,@"STO_CUDA_RESERVED_SHARED STV_DEFAULT"
__nv_reservedSMEM_offset_0_alias:
	.zero		0
	.zero		64


//--------------------- .nv.constant0._Z7dkernelPlS_S_iii --------------------------
	.section	.nv.constant0._Z7dkernelPlS_S_iii,"a",@progbits
	.sectionflags	@""
	.align	4
.nv.constant0._Z7dkernelPlS_S_iii:
	.zero		932


//--------------------- SYMBOLS --------------------------

	.type		.nv.reservedSmem.offset0,@object
	.size		.nv.reservedSmem.offset0,0x4
	.type		.nv.reservedSmem.cap,@object
	.size		.nv.reservedSmem.cap,0x4
